//
// Generated by NVIDIA NVVM Compiler
//
// Compiler Build ID: CL-36424714
// Cuda compilation tools, release 13.0, V13.0.88
// Based on NVVM 20.0.0
//

.version 9.0
.target sm_100
.address_size 64

	// .globl	_Z9matrixMulPiS_S_i

.visible .entry _Z9matrixMulPiS_S_i(
	.param .u64 .ptr .align 1 _Z9matrixMulPiS_S_i_param_0,
	.param .u64 .ptr .align 1 _Z9matrixMulPiS_S_i_param_1,
	.param .u64 .ptr .align 1 _Z9matrixMulPiS_S_i_param_2,
	.param .u32 _Z9matrixMulPiS_S_i_param_3
)
{
	.reg .pred 	%p<10>;
	.reg .b32 	%r<130>;
	.reg .b64 	%rd<54>;

	ld.param.u64 	%rd7, [_Z9matrixMulPiS_S_i_param_0];
	ld.param.u64 	%rd8, [_Z9matrixMulPiS_S_i_param_1];
	ld.param.u64 	%rd9, [_Z9matrixMulPiS_S_i_param_2];
	ld.param.u32 	%r49, [_Z9matrixMulPiS_S_i_param_3];
	cvta.to.global.u64 	%rd1, %rd8;
	cvta.to.global.u64 	%rd2, %rd7;
	cvta.to.global.u64 	%rd10, %rd9;
	mov.u32 	%r50, %ctaid.x;
	mov.u32 	%r51, %ntid.x;
	mov.u32 	%r52, %tid.x;
	mad.lo.s32 	%r53, %r50, %r51, %r52;
	mov.u32 	%r1, %ctaid.y;
	mov.u32 	%r2, %ntid.y;
	mul.lo.s32 	%r3, %r1, %r2;
	mov.u32 	%r4, %tid.y;
	add.s32 	%r5, %r3, %r4;
	mul.lo.s32 	%r6, %r49, %r53;
	add.s32 	%r54, %r6, %r5;
	mul.wide.s32 	%rd11, %r54, 4;
	add.s64 	%rd3, %rd10, %rd11;
	mov.b32 	%r55, 0;
	st.global.u32 	[%rd3], %r55;
	setp.lt.s32 	%p1, %r49, 1;
	@%p1 bra 	$L__BB0_12;
	and.b32  	%r7, %r49, 7;
	setp.lt.u32 	%p2, %r49, 8;
	mov.b32 	%r124, 0;
	mov.u32 	%r127, %r124;
	@%p2 bra 	$L__BB0_4;
	and.b32  	%r127, %r49, 2147483640;
	neg.s32 	%r122, %r127;
	add.s32 	%r58, %r4, %r49;
	add.s32 	%r121, %r58, %r3;
	shl.b32 	%r11, %r49, 3;
	shl.b32 	%r59, %r49, 1;
	add.s32 	%r120, %r5, %r59;
	mad.lo.s32 	%r119, %r49, 3, %r5;
	shl.b32 	%r60, %r49, 2;
	add.s32 	%r118, %r5, %r60;
	mad.lo.s32 	%r117, %r49, 5, %r5;
	mad.lo.s32 	%r116, %r49, 6, %r5;
	mad.lo.s32 	%r115, %r49, 7, %r5;
	mul.wide.u32 	%rd12, %r2, %r1;
	cvt.u64.u32 	%rd13, %r4;
	add.s64 	%rd14, %rd12, %rd13;
	shl.b64 	%rd15, %rd14, 2;
	add.s64 	%rd53, %rd1, %rd15;
	mov.b32 	%r124, 0;
	mul.wide.u32 	%rd32, %r11, 4;
	mov.u32 	%r114, %r6;
$L__BB0_3:
	.pragma "nounroll";
	mul.wide.s32 	%rd16, %r114, 4;
	add.s64 	%rd17, %rd2, %rd16;
	ld.global.u32 	%r61, [%rd17];
	ld.global.u32 	%r62, [%rd53];
	mad.lo.s32 	%r63, %r62, %r61, %r124;
	st.global.u32 	[%rd3], %r63;
	ld.global.u32 	%r64, [%rd17+4];
	mul.wide.u32 	%rd18, %r121, 4;
	add.s64 	%rd19, %rd1, %rd18;
	ld.global.u32 	%r65, [%rd19];
	mad.lo.s32 	%r66, %r65, %r64, %r63;
	st.global.u32 	[%rd3], %r66;
	ld.global.u32 	%r67, [%rd17+8];
	mul.wide.u32 	%rd20, %r120, 4;
	add.s64 	%rd21, %rd1, %rd20;
	ld.global.u32 	%r68, [%rd21];
	mad.lo.s32 	%r69, %r68, %r67, %r66;
	st.global.u32 	[%rd3], %r69;
	ld.global.u32 	%r70, [%rd17+12];
	mul.wide.u32 	%rd22, %r119, 4;
	add.s64 	%rd23, %rd1, %rd22;
	ld.global.u32 	%r71, [%rd23];
	mad.lo.s32 	%r72, %r71, %r70, %r69;
	st.global.u32 	[%rd3], %r72;
	ld.global.u32 	%r73, [%rd17+16];
	mul.wide.u32 	%rd24, %r118, 4;
	add.s64 	%rd25, %rd1, %rd24;
	ld.global.u32 	%r74, [%rd25];
	mad.lo.s32 	%r75, %r74, %r73, %r72;
	st.global.u32 	[%rd3], %r75;
	ld.global.u32 	%r76, [%rd17+20];
	mul.wide.u32 	%rd26, %r117, 4;
	add.s64 	%rd27, %rd1, %rd26;
	ld.global.u32 	%r77, [%rd27];
	mad.lo.s32 	%r78, %r77, %r76, %r75;
	st.global.u32 	[%rd3], %r78;
	ld.global.u32 	%r79, [%rd17+24];
	mul.wide.u32 	%rd28, %r116, 4;
	add.s64 	%rd29, %rd1, %rd28;
	ld.global.u32 	%r80, [%rd29];
	mad.lo.s32 	%r81, %r80, %r79, %r78;
	st.global.u32 	[%rd3], %r81;
	ld.global.u32 	%r82, [%rd17+28];
	mul.wide.u32 	%rd30, %r115, 4;
	add.s64 	%rd31, %rd1, %rd30;
	ld.global.u32 	%r83, [%rd31];
	mad.lo.s32 	%r124, %r83, %r82, %r81;
	st.global.u32 	[%rd3], %r124;
	add.s32 	%r122, %r122, 8;
	add.s32 	%r121, %r121, %r11;
	add.s32 	%r120, %r120, %r11;
	add.s32 	%r119, %r119, %r11;
	add.s32 	%r118, %r118, %r11;
	add.s32 	%r117, %r117, %r11;
	add.s32 	%r116, %r116, %r11;
	add.s32 	%r115, %r115, %r11;
	add.s64 	%rd53, %rd53, %rd32;
	add.s32 	%r114, %r114, 8;
	setp.ne.s32 	%p3, %r122, 0;
	@%p3 bra 	$L__BB0_3;
$L__BB0_4:
	setp.eq.s32 	%p4, %r7, 0;
	@%p4 bra 	$L__BB0_12;
	and.b32  	%r40, %r49, 3;
	setp.lt.u32 	%p5, %r7, 4;
	@%p5 bra 	$L__BB0_7;
	add.s32 	%r84, %r127, %r6;
	mul.wide.s32 	%rd33, %r84, 4;
	add.s64 	%rd34, %rd2, %rd33;
	ld.global.u32 	%r85, [%rd34];
	mad.lo.s32 	%r86, %r127, %r49, %r5;
	mul.wide.u32 	%rd35, %r86, 4;
	add.s64 	%rd36, %rd1, %rd35;
	ld.global.u32 	%r87, [%rd36];
	mad.lo.s32 	%r88, %r87, %r85, %r124;
	st.global.u32 	[%rd3], %r88;
	ld.global.u32 	%r89, [%rd34+4];
	add.s32 	%r90, %r86, %r49;
	mul.wide.u32 	%rd37, %r90, 4;
	add.s64 	%rd38, %rd1, %rd37;
	ld.global.u32 	%r91, [%rd38];
	mad.lo.s32 	%r92, %r91, %r89, %r88;
	st.global.u32 	[%rd3], %r92;
	ld.global.u32 	%r93, [%rd34+8];
	add.s32 	%r94, %r90, %r49;
	mul.wide.u32 	%rd39, %r94, 4;
	add.s64 	%rd40, %rd1, %rd39;
	ld.global.u32 	%r95, [%rd40];
	mad.lo.s32 	%r96, %r95, %r93, %r92;
	st.global.u32 	[%rd3], %r96;
	ld.global.u32 	%r97, [%rd34+12];
	add.s32 	%r98, %r94, %r49;
	mul.wide.u32 	%rd41, %r98, 4;
	add.s64 	%rd42, %rd1, %rd41;
	ld.global.u32 	%r99, [%rd42];
	mad.lo.s32 	%r124, %r99, %r97, %r96;
	st.global.u32 	[%rd3], %r124;
	add.s32 	%r127, %r127, 4;
$L__BB0_7:
	setp.eq.s32 	%p6, %r40, 0;
	@%p6 bra 	$L__BB0_12;
	setp.eq.s32 	%p7, %r40, 1;
	@%p7 bra 	$L__BB0_10;
	add.s32 	%r100, %r127, %r6;
	mul.wide.s32 	%rd43, %r100, 4;
	add.s64 	%rd44, %rd2, %rd43;
	ld.global.u32 	%r101, [%rd44];
	mad.lo.s32 	%r102, %r127, %r49, %r5;
	mul.wide.u32 	%rd45, %r102, 4;
	add.s64 	%rd46, %rd1, %rd45;
	ld.global.u32 	%r103, [%rd46];
	mad.lo.s32 	%r104, %r103, %r101, %r124;
	st.global.u32 	[%rd3], %r104;
	ld.global.u32 	%r105, [%rd44+4];
	add.s32 	%r106, %r102, %r49;
	mul.wide.u32 	%rd47, %r106, 4;
	add.s64 	%rd48, %rd1, %rd47;
	ld.global.u32 	%r107, [%rd48];
	mad.lo.s32 	%r124, %r107, %r105, %r104;
	st.global.u32 	[%rd3], %r124;
	add.s32 	%r127, %r127, 2;
$L__BB0_10:
	and.b32  	%r108, %r49, 1;
	setp.eq.b32 	%p8, %r108, 1;
	not.pred 	%p9, %p8;
	@%p9 bra 	$L__BB0_12;
	add.s32 	%r109, %r127, %r6;
	mul.wide.s32 	%rd49, %r109, 4;
	add.s64 	%rd50, %rd2, %rd49;
	ld.global.u32 	%r110, [%rd50];
	mad.lo.s32 	%r111, %r127, %r49, %r5;
	mul.wide.u32 	%rd51, %r111, 4;
	add.s64 	%rd52, %rd1, %rd51;
	ld.global.u32 	%r112, [%rd52];
	mad.lo.s32 	%r113, %r112, %r110, %r124;
	st.global.u32 	[%rd3], %r113;
$L__BB0_12:
	ret;

}


// ===== COMPILED SASS (sm_100) =====

	.target	sm_100

	.elftype	@"ET_EXEC"


//--------------------- .note.nv.tkinfo           --------------------------
	.section	.note.nv.tkinfo,"",@"SHT_NOTE"
	.sectionflags	@"SHF_NOTE_NV_TKINFO"
	.tkinfo
        /*0018*/ 	.word	0x00000002
        /*0030*/ 	.string	""
        /*0030*/ 	.string	"ptxas"
        /*0030*/ 	.string	"Cuda compilation tools, release 13.0, V13.0.88"
        /*0030*/ 	.string	"Build cuda_13.0.r13.0/compiler.36424714_0"
        /*0030*/ 	.string	"-arch sm_100 -m 64 "



//--------------------- .note.nv.cuinfo           --------------------------
	.section	.note.nv.cuinfo,"",@"SHT_NOTE"
	.sectionflags	@"SHF_NOTE_NV_CUINFO"
        /*0018*/ 	.short	0x0002
        /*001a*/ 	.short	0x0064
        /*001c*/ 	.short	0x0082
	.zero		2


//--------------------- .nv.info                  --------------------------
	.section	.nv.info,"",@"SHT_CUDA_INFO"
	.align	4


	//----- nvinfo : EIATTR_REGCOUNT
	.align		4
        /*0000*/ 	.byte	0x04, 0x2f
        /*0002*/ 	.short	(.L_1 - .L_0)
	.align		4
.L_0:
        /*0004*/ 	.word	index@(_Z9matrixMulPiS_S_i)
        /*0008*/ 	.word	0x00000020


	//----- nvinfo : EIATTR_FRAME_SIZE
	.align		4
.L_1:
        /*000c*/ 	.byte	0x04, 0x11
        /*000e*/ 	.short	(.L_3 - .L_2)
	.align		4
.L_2:
        /*0010*/ 	.word	index@(_Z9matrixMulPiS_S_i)
        /*0014*/ 	.word	0x00000000


	//----- nvinfo : EIATTR_MIN_STACK_SIZE
	.align		4
.L_3:
        /*0018*/ 	.byte	0x04, 0x12
        /*001a*/ 	.short	(.L_5 - .L_4)
	.align		4
.L_4:
        /*001c*/ 	.word	index@(_Z9matrixMulPiS_S_i)
        /*0020*/ 	.word	0x00000000
.L_5:


//--------------------- .nv.compat                --------------------------
	.section	.nv.compat,"",@"SHT_CUDA_COMPAT_INFO"
	.align	4
        /*0000*/ 	.byte	0x02, 0x09, 0x00, 0x00, 0x02, 0x02, 0x01, 0x00, 0x02, 0x05, 0x05, 0x00, 0x03, 0x07, 0x01, 0x01
        /*0010*/ 	.byte	0x02, 0x03, 0x00, 0x00, 0x02, 0x06, 0x01, 0x00, 0x04, 0x0b, 0x08, 0x00, 0x09, 0x00, 0x00, 0x00
        /*0020*/ 	.byte	0x00, 0x00, 0x00, 0x00


//--------------------- .nv.info._Z9matrixMulPiS_S_i --------------------------
	.section	.nv.info._Z9matrixMulPiS_S_i,"",@"SHT_CUDA_INFO"
	.sectionflags	@""
	.align	4


	//----- nvinfo : EIATTR_CUDA_API_VERSION
	.align		4
        /*0000*/ 	.byte	0x04, 0x37
        /*0002*/ 	.short	(.L_7 - .L_6)
.L_6:
        /*0004*/ 	.word	0x00000082


	//----- nvinfo : EIATTR_KPARAM_INFO
	.align		4
.L_7:
        /*0008*/ 	.byte	0x04, 0x17
        /*000a*/ 	.short	(.L_9 - .L_8)
.L_8:
        /*000c*/ 	.word	0x00000000
        /*0010*/ 	.short	0x0003
        /*0012*/ 	.short	0x0018
        /*0014*/ 	.byte	0x00, 0xf0, 0x11, 0x00


	//----- nvinfo : EIATTR_KPARAM_INFO
	.align		4
.L_9:
        /*0018*/ 	.byte	0x04, 0x17
        /*001a*/ 	.short	(.L_11 - .L_10)
.L_10:
        /*001c*/ 	.word	0x00000000
        /*0020*/ 	.short	0x0002
        /*0022*/ 	.short	0x0010
        /*0024*/ 	.byte	0x00, 0xf5, 0x21, 0x00


	//----- nvinfo : EIATTR_KPARAM_INFO
	.align		4
.L_11:
        /*0028*/ 	.byte	0x04, 0x17
        /*002a*/ 	.short	(.L_13 - .L_12)
.L_12:
        /*002c*/ 	.word	0x00000000
        /*0030*/ 	.short	0x0001
        /*0032*/ 	.short	0x0008
        /*0034*/ 	.byte	0x00, 0xf5, 0x21, 0x00


	//----- nvinfo : EIATTR_KPARAM_INFO
	.align		4
.L_13:
        /*0038*/ 	.byte	0x04, 0x17
        /*003a*/ 	.short	(.L_15 - .L_14)
.L_14:
        /*003c*/ 	.word	0x00000000
        /*0040*/ 	.short	0x0000
        /*0042*/ 	.short	0x0000
        /*0044*/ 	.byte	0x00, 0xf5, 0x21, 0x00


	//----- nvinfo : EIATTR_SPARSE_MMA_MASK
	.align		4
.L_15:
        /*0048*/ 	.byte	0x03, 0x50
        /*004a*/ 	.short	0x0000


	//----- nvinfo : EIATTR_MAXREG_COUNT
	.align		4
        /*004c*/ 	.byte	0x03, 0x1b
        /*004e*/ 	.short	0x00ff


	//----- nvinfo : EIATTR_MERCURY_ISA_VERSION
	.align		4
        /*0050*/ 	.byte	0x03, 0x5f
        /*0052*/ 	.short	0x0101


	//----- nvinfo : EIATTR_VRC_CTA_INIT_COUNT
	.align		4
        /*0054*/ 	.byte	0x02, 0x4a
	.zero		1
	.zero		1


	//----- nvinfo : EIATTR_EXIT_INSTR_OFFSETS
	.align		4
        /*0058*/ 	.byte	0x04, 0x1c
        /*005a*/ 	.short	(.L_17 - .L_16)


	//   ....[0]....
.L_16:
        /*005c*/ 	.word	0x00000120


	//   ....[1]....
        /*0060*/ 	.word	0x00000600


	//   ....[2]....
        /*0064*/ 	.word	0x00000820


	//   ....[3]....
        /*0068*/ 	.word	0x00000980


	//   ....[4]....
        /*006c*/ 	.word	0x00000a30


	//----- nvinfo : EIATTR_CBANK_PARAM_SIZE
	.align		4
.L_17:
        /*0070*/ 	.byte	0x03, 0x19
        /*0072*/ 	.short	0x001c


	//----- nvinfo : EIATTR_PARAM_CBANK
	.align		4
        /*0074*/ 	.byte	0x04, 0x0a
        /*0076*/ 	.short	(.L_19 - .L_18)
	.align		4
.L_18:
        /*0078*/ 	.word	index@(.nv.constant0._Z9matrixMulPiS_S_i)
        /*007c*/ 	.short	0x0380
        /*007e*/ 	.short	0x001c


	//----- nvinfo : EIATTR_SW_WAR
	.align		4
.L_19:
        /*0080*/ 	.byte	0x04, 0x36
        /*0082*/ 	.short	(.L_21 - .L_20)
.L_20:
        /*0084*/ 	.word	0x00000008
.L_21:


//--------------------- .nv.callgraph             --------------------------
	.section	.nv.callgraph,"",@"SHT_CUDA_CALLGRAPH"
	.align	4
	.sectionentsize	8
	.align		4
        /*0000*/ 	.word	0x00000000
	.align		4
        /*0004*/ 	.word	0xffffffff
	.align		4
        /*0008*/ 	.word	0x00000000
	.align		4
        /*000c*/ 	.word	0xfffffffe
	.align		4
        /*0010*/ 	.word	0x00000000
	.align		4
        /*0014*/ 	.word	0xfffffffd
	.align		4
        /*0018*/ 	.word	0x00000000
	.align		4
        /*001c*/ 	.word	0xfffffffc


//--------------------- .text._Z9matrixMulPiS_S_i --------------------------
	.section	.text._Z9matrixMulPiS_S_i,"ax",@progbits
	.align	128
        .global         _Z9matrixMulPiS_S_i
        .type           _Z9matrixMulPiS_S_i,@function
        .size           _Z9matrixMulPiS_S_i,(.L_x_5 - _Z9matrixMulPiS_S_i)
        .other          _Z9matrixMulPiS_S_i,@"STO_CUDA_ENTRY STV_DEFAULT"
_Z9matrixMulPiS_S_i:
.text._Z9matrixMulPiS_S_i:
[----:B------:R-:W-:Y:S01]  /*0000*/  LDC R1, c[0x0][0x37c] ;  /* 0x0000df00ff017b82 */ /* 0x000fe20000000800 */
[----:B------:R-:W0:Y:S07]  /*0010*/  S2R R2, SR_TID.X ;  /* 0x0000000000027919 */ /* 0x000e2e0000002100 */
[----:B------:R-:W0:Y:S01]  /*0020*/  LDC R3, c[0x0][0x360] ;  /* 0x0000d800ff037b82 */ /* 0x000e220000000800 */
[----:B------:R-:W1:Y:S07]  /*0030*/  S2R R28, SR_TID.Y ;  /* 0x00000000001c7919 */ /* 0x000e6e0000002200 */
[----:B------:R-:W0:Y:S08]  /*0040*/  S2UR UR4, SR_CTAID.X ;  /* 0x00000000000479c3 */ /* 0x000e300000002500 */
[----:B------:R-:W2:Y:S08]  /*0050*/  S2UR UR6, SR_CTAID.Y ;  /* 0x00000000000679c3 */ /* 0x000eb00000002600 */
[----:B------:R-:W2:Y:S08]  /*0060*/  LDC R7, c[0x0][0x364] ;  /* 0x0000d900ff077b82 */ /* 0x000eb00000000800 */
[----:B------:R-:W3:Y:S01]  /*0070*/  LDC R0, c[0x0][0x398] ;  /* 0x0000e600ff007b82 */ /* 0x000ee20000000800 */
[----:B0-----:R-:W-:Y:S01]  /*0080*/  IMAD R3, R3, UR4, R2 ;  /* 0x0000000403037c24 */ /* 0x001fe2000f8e0202 */
[----:B------:R-:W0:Y:S06]  /*0090*/  LDCU.64 UR4, c[0x0][0x358] ;  /* 0x00006b00ff0477ac */ /* 0x000e2c0008000a00 */
[----:B------:R-:W4:Y:S01]  /*00a0*/  LDC.64 R12, c[0x0][0x390] ;  /* 0x0000e400ff0c7b82 */ /* 0x000f220000000a00 */
[----:B--2---:R-:W-:-:S02]  /*00b0*/  IMAD R9, R7, UR6, RZ ;  /* 0x0000000607097c24 */ /* 0x004fc4000f8e02ff */
[----:B---3--:R-:W-:-:S03]  /*00c0*/  IMAD R2, R3, R0, RZ ;  /* 0x0000000003027224 */ /* 0x008fc600078e02ff */
[----:B-1----:R-:W-:Y:S02]  /*00d0*/  IADD3 R3, PT, PT, R9, R28, RZ ;  /* 0x0000001c09037210 */ /* 0x002fe40007ffe0ff */
[----:B------:R-:W-:Y:S02]  /*00e0*/  ISETP.GE.AND P0, PT, R0, 0x1, PT ;  /* 0x000000010000780c */ /* 0x000fe40003f06270 */
[----:B------:R-:W-:-:S05]  /*00f0*/  IADD3 R5, PT, PT, R3, R2, RZ ;  /* 0x0000000203057210 */ /* 0x000fca0007ffe0ff */
[----:B----4-:R-:W-:-:S05]  /*0100*/  IMAD.WIDE R12, R5, 0x4, R12 ;  /* 0x00000004050c7825 */ /* 0x010fca00078e020c */
[----:B0-----:R0:W-:Y:S01]  /*0110*/  STG.E desc[UR4][R12.64], RZ ;  /* 0x000000ff0c007986 */ /* 0x0011e2000c101904 */
[----:B------:R-:W-:Y:S05]  /*0120*/  @!P0 EXIT ;  /* 0x000000000000894d */ /* 0x000fea0003800000 */
[C---:B------:R-:W-:Y:S01]  /*0130*/  ISETP.GE.U32.AND P1, PT, R0.reuse, 0x8, PT ;  /* 0x000000080000780c */ /* 0x040fe20003f26070 */
[----:B------:R-:W-:Y:S01]  /*0140*/  HFMA2 R21, -RZ, RZ, 0, 0 ;  /* 0x00000000ff157431 */ /* 0x000fe200000001ff */
[----:B------:R-:W-:Y:S02]  /*0150*/  LOP3.LUT R4, R0, 0x7, RZ, 0xc0, !PT ;  /* 0x0000000700047812 */ /* 0x000fe400078ec0ff */
[----:B------:R-:W-:Y:S02]  /*0160*/  MOV R5, RZ ;  /* 0x000000ff00057202 */ /* 0x000fe40000000f00 */
[----:B------:R-:W-:-:S07]  /*0170*/  ISETP.NE.AND P0, PT, R4, RZ, PT ;  /* 0x000000ff0400720c */ /* 0x000fce0003f05270 */
[----:B------:R-:W-:Y:S06]  /*0180*/  @!P1 BRA `(.L_x_0) ;  /* 0x00000004001c9947 */ /* 0x000fec0003800000 */
[----:B------:R-:W1:Y:S01]  /*0190*/  LDCU.64 UR8, c[0x0][0x388] ;  /* 0x00007100ff0877ac */ /* 0x000e620008000a00 */
[----:B------:R-:W-:Y:S01]  /*01a0*/  MOV R29, RZ ;  /* 0x000000ff001d7202 */ /* 0x000fe20000000f00 */
[C-C-:B------:R-:W-:Y:S01]  /*01b0*/  IMAD R27, R0.reuse, 0x5, R3.reuse ;  /* 0x00000005001b7824 */ /* 0x140fe200078e0203 */
[C---:B------:R-:W-:Y:S01]  /*01c0*/  LOP3.LUT R5, R0.reuse, 0x7ffffff8, RZ, 0xc0, !PT ;  /* 0x7ffffff800057812 */ /* 0x040fe200078ec0ff */
[C---:B------:R-:W-:Y:S01]  /*01d0*/  IMAD R26, R0.reuse, 0x7, R3 ;  /* 0x00000007001a7824 */ /* 0x040fe200078e0203 */
[C---:B------:R-:W-:Y:S01]  /*01e0*/  SHF.L.U32 R10, R0.reuse, 0x3, RZ ;  /* 0x00000003000a7819 */ /* 0x040fe200000006ff */
[----:B------:R-:W-:Y:S01]  /*01f0*/  IMAD.WIDE.U32 R6, R7, UR6, R28 ;  /* 0x0000000607067c25 */ /* 0x000fe2000f8e001c */
[----:B------:R-:W-:Y:S02]  /*0200*/  IADD3 R28, PT, PT, R9, R0, R28 ;  /* 0x00000000091c7210 */ /* 0x000fe40007ffe01c */
[C---:B------:R-:W-:Y:S01]  /*0210*/  LEA R11, R0.reuse, R3, 0x2 ;  /* 0x00000003000b7211 */ /* 0x040fe200078e10ff */
[C-C-:B------:R-:W-:Y:S01]  /*0220*/  IMAD R9, R0.reuse, 0x3, R3.reuse ;  /* 0x0000000300097824 */ /* 0x140fe200078e0203 */
[----:B------:R-:W-:Y:S01]  /*0230*/  MOV R21, RZ ;  /* 0x000000ff00157202 */ /* 0x000fe20000000f00 */
[----:B------:R-:W-:Y:S01]  /*0240*/  IMAD R29, R0, 0x6, R3 ;  /* 0x00000006001d7824 */ /* 0x000fe200078e0203 */
[----:B------:R-:W-:-:S02]  /*0250*/  MOV R8, R2 ;  /* 0x0000000200087202 */ /* 0x000fc40000000f00 */
[----:B-1----:R-:W-:-:S04]  /*0260*/  LEA R14, P1, R6, UR8, 0x2 ;  /* 0x00000008060e7c11 */ /* 0x002fc8000f8210ff */
[----:B------:R-:W-:Y:S02]  /*0270*/  LEA.HI.X R15, R6, UR9, R7, 0x2, P1 ;  /* 0x00000009060f7c11 */ /* 0x000fe400088f1407 */
[----:B------:R-:W-:Y:S02]  /*0280*/  LEA R7, R0, R3, 0x1 ;  /* 0x0000000300077211 */ /* 0x000fe400078e08ff */
[----:B------:R-:W-:-:S07]  /*0290*/  IADD3 R6, PT, PT, -R5, RZ, RZ ;  /* 0x000000ff05067210 */ /* 0x000fce0007ffe1ff */
.L_x_1:
[----:B------:R-:W1:Y:S01]  /*02a0*/  LDC.64 R16, c[0x0][0x380] ;  /* 0x0000e000ff107b82 */ /* 0x000e620000000a00 */
[----:B--2---:R-:W2:Y:S07]  /*02b0*/  LDG.E R22, desc[UR4][R14.64] ;  /* 0x000000040e167981 */ /* 0x004eae000c1e1900 */
[----:B------:R-:W3:Y:S01]  /*02c0*/  LDC.64 R18, c[0x0][0x388] ;  /* 0x0000e200ff127b82 */ /* 0x000ee20000000a00 */
[----:B-1----:R-:W-:-:S05]  /*02d0*/  IMAD.WIDE R16, R8, 0x4, R16 ;  /* 0x0000000408107825 */ /* 0x002fca00078e0210 */
[----:B------:R-:W2:Y:S02]  /*02e0*/  LDG.E R20, desc[UR4][R16.64] ;  /* 0x0000000410147981 */ /* 0x000ea4000c1e1900 */
[----:B--2---:R-:W-:Y:S02]  /*02f0*/  IMAD R23, R20, R22, R21 ;  /* 0x0000001614177224 */ /* 0x004fe400078e0215 */
[----:B---3--:R-:W-:-:S03]  /*0300*/  IMAD.WIDE.U32 R20, R28, 0x4, R18 ;  /* 0x000000041c147825 */ /* 0x008fc600078e0012 */
[----:B------:R1:W-:Y:S04]  /*0310*/  STG.E desc[UR4][R12.64], R23 ;  /* 0x000000170c007986 */ /* 0x0003e8000c101904 */
[----:B------:R-:W2:Y:S04]  /*0320*/  LDG.E R20, desc[UR4][R20.64] ;  /* 0x0000000414147981 */ /* 0x000ea8000c1e1900 */
[----:B------:R-:W2:Y:S02]  /*0330*/  LDG.E R22, desc[UR4][R16.64+0x4] ;  /* 0x0000040410167981 */ /* 0x000ea4000c1e1900 */
[----:B--2---:R-:W-:-:S02]  /*0340*/  IMAD R25, R22, R20, R23 ;  /* 0x0000001416197224 */ /* 0x004fc400078e0217 */
[----:B-1----:R-:W-:-:S03]  /*0350*/  IMAD.WIDE.U32 R22, R7, 0x4, R18 ;  /* 0x0000000407167825 */ /* 0x002fc600078e0012 */
        /* <DEDUP_REMOVED lines=19> */
[----:B------:R-:W-:-:S03]  /*0490*/  IMAD.WIDE.U32 R24, R29, 0x4, R18 ;  /* 0x000000041d187825 */ /* 0x000fc600078e0012 */
[----:B------:R2:W-:Y:S04]  /*04a0*/  STG.E desc[UR4][R12.64], R22 ;  /* 0x000000160c007986 */ /* 0x0005e8000c101904 */
[----:B------:R-:W3:Y:S04]  /*04b0*/  LDG.E R24, desc[UR4][R24.64] ;  /* 0x0000000418187981 */ /* 0x000ee8000c1e1900 */
[----:B------:R-:W3:Y:S01]  /*04c0*/  LDG.E R21, desc[UR4][R16.64+0x18] ;  /* 0x0000180410157981 */ /* 0x000ee2000c1e1900 */
[----:B------:R-:W-:Y:S01]  /*04d0*/  IMAD.WIDE.U32 R18, R26, 0x4, R18 ;  /* 0x000000041a127825 */ /* 0x000fe200078e0012 */
[----:B------:R-:W-:-:S03]  /*04e0*/  IADD3 R6, PT, PT, R6, 0x8, RZ ;  /* 0x0000000806067810 */ /* 0x000fc60007ffe0ff */
[----:B---3--:R-:W-:-:S05]  /*04f0*/  IMAD R23, R21, R24, R22 ;  /* 0x0000001815177224 */ /* 0x008fca00078e0216 */
[----:B------:R2:W-:Y:S04]  /*0500*/  STG.E desc[UR4][R12.64], R23 ;  /* 0x000000170c007986 */ /* 0x0005e8000c101904 */
[----:B-1----:R-:W3:Y:S04]  /*0510*/  LDG.E R20, desc[UR4][R16.64+0x1c] ;  /* 0x00001c0410147981 */ /* 0x002ee8000c1e1900 */
[----:B------:R-:W3:Y:S01]  /*0520*/  LDG.E R18, desc[UR4][R18.64] ;  /* 0x0000000412127981 */ /* 0x000ee2000c1e1900 */
[----:B------:R-:W-:Y:S01]  /*0530*/  ISETP.NE.AND P1, PT, R6, RZ, PT ;  /* 0x000000ff0600720c */ /* 0x000fe20003f25270 */
[----:B------:R-:W-:Y:S01]  /*0540*/  IMAD.WIDE.U32 R14, R10, 0x4, R14 ;  /* 0x000000040a0e7825 */ /* 0x000fe200078e000e */
[----:B------:R-:W-:-:S02]  /*0550*/  IADD3 R8, PT, PT, R8, 0x8, RZ ;  /* 0x0000000808087810 */ /* 0x000fc40007ffe0ff */
[C---:B------:R-:W-:Y:S02]  /*0560*/  IADD3 R28, PT, PT, R10.reuse, R28, RZ ;  /* 0x0000001c0a1c7210 */ /* 0x040fe40007ffe0ff */
[C---:B------:R-:W-:Y:S02]  /*0570*/  IADD3 R7, PT, PT, R10.reuse, R7, RZ ;  /* 0x000000070a077210 */ /* 0x040fe40007ffe0ff */
[C---:B------:R-:W-:Y:S02]  /*0580*/  IADD3 R9, PT, PT, R10.reuse, R9, RZ ;  /* 0x000000090a097210 */ /* 0x040fe40007ffe0ff */
[C---:B------:R-:W-:Y:S02]  /*0590*/  IADD3 R11, PT, PT, R10.reuse, R11, RZ ;  /* 0x0000000b0a0b7210 */ /* 0x040fe40007ffe0ff */
[C---:B------:R-:W-:Y:S02]  /*05a0*/  IADD3 R27, PT, PT, R10.reuse, R27, RZ ;  /* 0x0000001b0a1b7210 */ /* 0x040fe40007ffe0ff */
[----:B------:R-:W-:-:S02]  /*05b0*/  IADD3 R29, PT, PT, R10, R29, RZ ;  /* 0x0000001d0a1d7210 */ /* 0x000fc40007ffe0ff */
[----:B------:R-:W-:Y:S01]  /*05c0*/  IADD3 R26, PT, PT, R10, R26, RZ ;  /* 0x0000001a0a1a7210 */ /* 0x000fe20007ffe0ff */
[----:B---3--:R-:W-:-:S05]  /*05d0*/  IMAD R21, R20, R18, R23 ;  /* 0x0000001214157224 */ /* 0x008fca00078e0217 */
[----:B------:R2:W-:Y:S01]  /*05e0*/  STG.E desc[UR4][R12.64], R21 ;  /* 0x000000150c007986 */ /* 0x0005e2000c101904 */
[----:B------:R-:W-:Y:S05]  /*05f0*/  @P1 BRA `(.L_x_1) ;  /* 0xfffffffc00281947 */ /* 0x000fea000383ffff */
.L_x_0:
[----:B------:R-:W-:Y:S05]  /*0600*/  @!P0 EXIT ;  /* 0x000000000000894d */ /* 0x000fea0003800000 */
[----:B------:R-:W-:Y:S02]  /*0610*/  ISETP.GE.U32.AND P0, PT, R4, 0x4, PT ;  /* 0x000000040400780c */ /* 0x000fe40003f06070 */
[----:B------:R-:W-:-:S04]  /*0620*/  LOP3.LUT R18, R0, 0x3, RZ, 0xc0, !PT ;  /* 0x0000000300127812 */ /* 0x000fc800078ec0ff */
[----:B------:R-:W-:-:S07]  /*0630*/  ISETP.NE.AND P1, PT, R18, RZ, PT ;  /* 0x000000ff1200720c */ /* 0x000fce0003f25270 */
[----:B------:R-:W-:Y:S06]  /*0640*/  @!P0 BRA `(.L_x_2) ;  /* 0x0000000000748947 */ /* 0x000fec0003800000 */
[----:B------:R-:W1:Y:S01]  /*0650*/  LDC.64 R6, c[0x0][0x388] ;  /* 0x0000e200ff067b82 */ /* 0x000e620000000a00 */
[----:B------:R-:W-:Y:S01]  /*0660*/  IADD3 R15, PT, PT, R2, R5, RZ ;  /* 0x00000005020f7210 */ /* 0x000fe20007ffe0ff */
[----:B------:R-:W-:-:S06]  /*0670*/  IMAD R17, R5, R0, R3 ;  /* 0x0000000005117224 */ /* 0x000fcc00078e0203 */
[----:B------:R-:W3:Y:S01]  /*0680*/  LDC.64 R8, c[0x0][0x380] ;  /* 0x0000e000ff087b82 */ /* 0x000ee20000000a00 */
[----:B-1----:R-:W-:-:S06]  /*0690*/  IMAD.WIDE.U32 R10, R17, 0x4, R6 ;  /* 0x00000004110a7825 */ /* 0x002fcc00078e0006 */
[----:B------:R-:W2:Y:S01]  /*06a0*/  LDG.E R10, desc[UR4][R10.64] ;  /* 0x000000040a0a7981 */ /* 0x000ea2000c1e1900 */
[----:B---3--:R-:W-:-:S05]  /*06b0*/  IMAD.WIDE R8, R15, 0x4, R8 ;  /* 0x000000040f087825 */ /* 0x008fca00078e0208 */
[----:B------:R-:W2:Y:S01]  /*06c0*/  LDG.E R4, desc[UR4][R8.64] ;  /* 0x0000000408047981 */ /* 0x000ea2000c1e1900 */
[----:B------:R-:W-:-:S05]  /*06d0*/  IADD3 R17, PT, PT, R17, R0, RZ ;  /* 0x0000000011117210 */ /* 0x000fca0007ffe0ff */
[----:B------:R-:W-:-:S04]  /*06e0*/  IMAD.WIDE.U32 R14, R17, 0x4, R6 ;  /* 0x00000004110e7825 */ /* 0x000fc800078e0006 */
[----:B--2---:R-:W-:-:S05]  /*06f0*/  IMAD R21, R4, R10, R21 ;  /* 0x0000000a04157224 */ /* 0x004fca00078e0215 */
[----:B------:R1:W-:Y:S04]  /*0700*/  STG.E desc[UR4][R12.64], R21 ;  /* 0x000000150c007986 */ /* 0x0003e8000c101904 */
[----:B------:R-:W2:Y:S04]  /*0710*/  LDG.E R14, desc[UR4][R14.64] ;  /* 0x000000040e0e7981 */ /* 0x000ea8000c1e1900 */
        /* <DEDUP_REMOVED lines=11> */
[----:B------:R-:W1:Y:S04]  /*07d0*/  LDG.E R4, desc[UR4][R8.64+0xc] ;  /* 0x00000c0408047981 */ /* 0x000e68000c1e1900 */
[----:B------:R-:W1:Y:S01]  /*07e0*/  LDG.E R6, desc[UR4][R6.64] ;  /* 0x0000000406067981 */ /* 0x000e62000c1e1900 */
[----:B------:R-:W-:Y:S01]  /*07f0*/  IADD3 R5, PT, PT, R5, 0x4, RZ ;  /* 0x0000000405057810 */ /* 0x000fe20007ffe0ff */
[----:B-1----:R-:W-:-:S05]  /*0800*/  IMAD R21, R4, R6, R11 ;  /* 0x0000000604157224 */ /* 0x002fca00078e020b */
[----:B------:R3:W-:Y:S02]  /*0810*/  STG.E desc[UR4][R12.64], R21 ;  /* 0x000000150c007986 */ /* 0x0007e4000c101904 */
.L_x_2:
[----:B------:R-:W-:Y:S05]  /*0820*/  @!P1 EXIT ;  /* 0x000000000000994d */ /* 0x000fea0003800000 */
[----:B------:R-:W-:Y:S02]  /*0830*/  ISETP.NE.AND P0, PT, R18, 0x1, PT ;  /* 0x000000011200780c */ /* 0x000fe40003f05270 */
[----:B------:R-:W-:-:S04]  /*0840*/  LOP3.LUT R4, R0, 0x1, RZ, 0xc0, !PT ;  /* 0x0000000100047812 */ /* 0x000fc800078ec0ff */
[----:B------:R-:W-:-:S07]  /*0850*/  ISETP.NE.U32.AND P1, PT, R4, 0x1, PT ;  /* 0x000000010400780c */ /* 0x000fce0003f25070 */
[----:B------:R-:W-:Y:S06]  /*0860*/  @!P0 BRA `(.L_x_3) ;  /* 0x0000000000448947 */ /* 0x000fec0003800000 */
[----:B------:R-:W3:Y:S01]  /*0870*/  LDC.64 R6, c[0x0][0x388] ;  /* 0x0000e200ff067b82 */ /* 0x000ee20000000a00 */
[----:B------:R-:W-:Y:S01]  /*0880*/  IADD3 R15, PT, PT, R2, R5, RZ ;  /* 0x00000005020f7210 */ /* 0x000fe20007ffe0ff */
[----:B------:R-:W-:-:S06]  /*0890*/  IMAD R17, R5, R0, R3 ;  /* 0x0000000005117224 */ /* 0x000fcc00078e0203 */
[----:B------:R-:W1:Y:S01]  /*08a0*/  LDC.64 R8, c[0x0][0x380] ;  /* 0x0000e000ff087b82 */ /* 0x000e620000000a00 */
[----:B---3--:R-:W-:-:S06]  /*08b0*/  IMAD.WIDE.U32 R10, R17, 0x4, R6 ;  /* 0x00000004110a7825 */ /* 0x008fcc00078e0006 */
[----:B------:R-:W3:Y:S01]  /*08c0*/  LDG.E R10, desc[UR4][R10.64] ;  /* 0x000000040a0a7981 */ /* 0x000ee2000c1e1900 */
[----:B-1----:R-:W-:-:S05]  /*08d0*/  IMAD.WIDE R8, R15, 0x4, R8 ;  /* 0x000000040f087825 */ /* 0x002fca00078e0208 */
[----:B------:R-:W3:Y:S01]  /*08e0*/  LDG.E R4, desc[UR4][R8.64] ;  /* 0x0000000408047981 */ /* 0x000ee2000c1e1900 */
[----:B------:R-:W-:-:S05]  /*08f0*/  IADD3 R17, PT, PT, R17, R0, RZ ;  /* 0x0000000011117210 */ /* 0x000fca0007ffe0ff */
[----:B------:R-:W-:-:S04]  /*0900*/  IMAD.WIDE.U32 R6, R17, 0x4, R6 ;  /* 0x0000000411067825 */ /* 0x000fc800078e0006 */
[----:B---3--:R-:W-:-:S05]  /*0910*/  IMAD R15, R4, R10, R21 ;  /* 0x0000000a040f7224 */ /* 0x008fca00078e0215 */
[----:B------:R1:W-:Y:S04]  /*0920*/  STG.E desc[UR4][R12.64], R15 ;  /* 0x0000000f0c007986 */ /* 0x0003e8000c101904 */
[----:B------:R-:W2:Y:S04]  /*0930*/  LDG.E R4, desc[UR4][R8.64+0x4] ;  /* 0x0000040408047981 */ /* 0x000ea8000c1e1900 */
[----:B------:R-:W2:Y:S01]  /*0940*/  LDG.E R6, desc[UR4][R6.64] ;  /* 0x0000000406067981 */ /* 0x000ea2000c1e1900 */
[----:B------:R-:W-:Y:S01]  /*0950*/  IADD3 R5, PT, PT, R5, 0x2, RZ ;  /* 0x0000000205057810 */ /* 0x000fe20007ffe0ff */
[----:B--2---:R-:W-:-:S05]  /*0960*/  IMAD R21, R4, R6, R15 ;  /* 0x0000000604157224 */ /* 0x004fca00078e020f */
[----:B------:R1:W-:Y:S02]  /*0970*/  STG.E desc[UR4][R12.64], R21 ;  /* 0x000000150c007986 */ /* 0x0003e4000c101904 */
.L_x_3:
[----:B------:R-:W-:Y:S05]  /*0980*/  @P1 EXIT ;  /* 0x000000000000194d */ /* 0x000fea0003800000 */
[----:B------:R-:W4:Y:S01]  /*0990*/  LDC.64 R6, c[0x0][0x380] ;  /* 0x0000e000ff067b82 */ /* 0x000f220000000a00 */
[----:B---3--:R-:W-:Y:S01]  /*09a0*/  IADD3 R11, PT, PT, R2, R5, RZ ;  /* 0x00000005020b7210 */ /* 0x008fe20007ffe0ff */
[----:B------:R-:W-:-:S06]  /*09b0*/  IMAD R5, R5, R0, R3 ;  /* 0x0000000005057224 */ /* 0x000fcc00078e0203 */
[----:B------:R-:W3:Y:S01]  /*09c0*/  LDC.64 R8, c[0x0][0x388] ;  /* 0x0000e200ff087b82 */ /* 0x000ee20000000a00 */
[----:B----4-:R-:W-:-:S06]  /*09d0*/  IMAD.WIDE R2, R11, 0x4, R6 ;  /* 0x000000040b027825 */ /* 0x010fcc00078e0206 */
[----:B------:R-:W1:Y:S01]  /*09e0*/  LDG.E R2, desc[UR4][R2.64] ;  /* 0x0000000402027981 */ /* 0x000e62000c1e1900 */
[----:B---3--:R-:W-:-:S06]  /*09f0*/  IMAD.WIDE.U32 R4, R5, 0x4, R8 ;  /* 0x0000000405047825 */ /* 0x008fcc00078e0008 */
[----:B------:R-:W1:Y:S02]  /*0a00*/  LDG.E R4, desc[UR4][R4.64] ;  /* 0x0000000404047981 */ /* 0x000e64000c1e1900 */
[----:B-12---:R-:W-:-:S05]  /*0a10*/  IMAD R21, R2, R4, R21 ;  /* 0x0000000402157224 */ /* 0x006fca00078e0215 */
[----:B------:R-:W-:Y:S01]  /*0a20*/  STG.E desc[UR4][R12.64], R21 ;  /* 0x000000150c007986 */ /* 0x000fe2000c101904 */
[----:B------:R-:W-:Y:S05]  /*0a30*/  EXIT ;  /* 0x000000000000794d */ /* 0x000fea0003800000 */
.L_x_4:
[----:B------:R-:W-:-:S00]  /*0a40*/  BRA `(.L_x_4) ;  /* 0xfffffffc00fc7947 */ /* 0x000fc0000383ffff */
[----:B------:R-:W-:-:S00]  /*0a50*/  NOP ;  /* 0x0000000000007918 */ /* 0x000fc00000000000 */
        /* <DEDUP_REMOVED lines=10> */
.L_x_5:


//--------------------- .nv.shared.reserved.0     --------------------------
	.section	.nv.shared.reserved.0,"aw",@nobits
	.weak		__nv_reservedSMEM_offset_0_alias
	.size		__nv_reservedSMEM_offset_0_alias, 0, 64
	.other		__nv_reservedSMEM_offset_0_alias,@"STO_CUDA_RESERVED_SHARED STV_DEFAULT"
__nv_reservedSMEM_offset_0_alias:
	.zero		0
	.zero		64


//--------------------- .nv.constant0._Z9matrixMulPiS_S_i --------------------------
	.section	.nv.constant0._Z9matrixMulPiS_S_i,"a",@progbits
	.sectionflags	@""
	.align	4
.nv.constant0._Z9matrixMulPiS_S_i:
	.zero		924


//--------------------- SYMBOLS --------------------------

	.type		.nv.reservedSmem.offset0,@object
	.size		.nv.reservedSmem.offset0,0x4
